//
// Generated by NVIDIA NVVM Compiler
//
// Compiler Build ID: CL-36424714
// Cuda compilation tools, release 13.0, V13.0.88
// Based on NVVM 20.0.0
//

.version 9.0
.target sm_100
.address_size 64

	// .globl	_Z6matmulPdS_S_i

.visible .entry _Z6matmulPdS_S_i(
	.param .u64 .ptr .align 1 _Z6matmulPdS_S_i_param_0,
	.param .u64 .ptr .align 1 _Z6matmulPdS_S_i_param_1,
	.param .u64 .ptr .align 1 _Z6matmulPdS_S_i_param_2,
	.param .u32 _Z6matmulPdS_S_i_param_3
)
{
	.reg .pred 	%p<2>;
	.reg .b32 	%r<6>;
	.reg .b64 	%rd<11>;
	.reg .b64 	%fd<4>;

	ld.param.u64 	%rd1, [_Z6matmulPdS_S_i_param_0];
	ld.param.u64 	%rd2, [_Z6matmulPdS_S_i_param_1];
	ld.param.u64 	%rd3, [_Z6matmulPdS_S_i_param_2];
	ld.param.u32 	%r2, [_Z6matmulPdS_S_i_param_3];
	mov.u32 	%r3, %tid.x;
	mov.u32 	%r4, %ctaid.x;
	mov.u32 	%r5, %ntid.x;
	mad.lo.s32 	%r1, %r4, %r5, %r3;
	setp.ge.s32 	%p1, %r1, %r2;
	@%p1 bra 	$L__BB0_2;
	cvta.to.global.u64 	%rd4, %rd1;
	cvta.to.global.u64 	%rd5, %rd2;
	cvta.to.global.u64 	%rd6, %rd3;
	mul.wide.s32 	%rd7, %r1, 8;
	add.s64 	%rd8, %rd4, %rd7;
	ld.global.f64 	%fd1, [%rd8];
	add.s64 	%rd9, %rd5, %rd7;
	ld.global.f64 	%fd2, [%rd9];
	mul.f64 	%fd3, %fd1, %fd2;
	add.s64 	%rd10, %rd6, %rd7;
	st.global.f64 	[%rd10], %fd3;
$L__BB0_2:
	ret;

}
	// .globl	_Z8AddarrayPdS_S_i
.visible .entry _Z8AddarrayPdS_S_i(
	.param .u64 .ptr .align 1 _Z8AddarrayPdS_S_i_param_0,
	.param .u64 .ptr .align 1 _Z8AddarrayPdS_S_i_param_1,
	.param .u64 .ptr .align 1 _Z8AddarrayPdS_S_i_param_2,
	.param .u32 _Z8AddarrayPdS_S_i_param_3
)
{
	.reg .b32 	%r<5>;
	.reg .b64 	%rd<11>;
	.reg .b64 	%fd<4>;

	ld.param.u64 	%rd1, [_Z8AddarrayPdS_S_i_param_0];
	ld.param.u64 	%rd2, [_Z8AddarrayPdS_S_i_param_1];
	ld.param.u64 	%rd3, [_Z8AddarrayPdS_S_i_param_2];
	cvta.to.global.u64 	%rd4, %rd3;
	cvta.to.global.u64 	%rd5, %rd1;
	cvta.to.global.u64 	%rd6, %rd2;
	mov.u32 	%r1, %tid.x;
	mov.u32 	%r2, %ctaid.x;
	mov.u32 	%r3, %ntid.x;
	mad.lo.s32 	%r4, %r2, %r3, %r1;
	mul.wide.s32 	%rd7, %r4, 8;
	add.s64 	%rd8, %rd6, %rd7;
	ld.global.f64 	%fd1, [%rd8];
	add.s64 	%rd9, %rd5, %rd7;
	ld.global.f64 	%fd2, [%rd9];
	add.f64 	%fd3, %fd1, %fd2;
	add.s64 	%rd10, %rd4, %rd7;
	st.global.f64 	[%rd10], %fd3;
	ret;

}


// ===== COMPILED SASS (sm_100) =====

	.target	sm_100

	.elftype	@"ET_EXEC"


//--------------------- .note.nv.tkinfo           --------------------------
	.section	.note.nv.tkinfo,"",@"SHT_NOTE"
	.sectionflags	@"SHF_NOTE_NV_TKINFO"
	.tkinfo
        /*0018*/ 	.word	0x00000002
        /*0030*/ 	.string	""
        /*0030*/ 	.string	"ptxas"
        /*0030*/ 	.string	"Cuda compilation tools, release 13.0, V13.0.88"
        /*0030*/ 	.string	"Build cuda_13.0.r13.0/compiler.36424714_0"
        /*0030*/ 	.string	"-arch sm_100 -m 64 "



//--------------------- .note.nv.cuinfo           --------------------------
	.section	.note.nv.cuinfo,"",@"SHT_NOTE"
	.sectionflags	@"SHF_NOTE_NV_CUINFO"
        /*0018*/ 	.short	0x0002
        /*001a*/ 	.short	0x0064
        /*001c*/ 	.short	0x0082
	.zero		2


//--------------------- .nv.info                  --------------------------
	.section	.nv.info,"",@"SHT_CUDA_INFO"
	.align	4


	//----- nvinfo : EIATTR_REGCOUNT
	.align		4
        /*0000*/ 	.byte	0x04, 0x2f
        /*0002*/ 	.short	(.L_1 - .L_0)
	.align		4
.L_0:
        /*0004*/ 	.word	index@(_Z6matmulPdS_S_i)
        /*0008*/ 	.word	0x0000000e


	//----- nvinfo : EIATTR_FRAME_SIZE
	.align		4
.L_1:
        /*000c*/ 	.byte	0x04, 0x11
        /*000e*/ 	.short	(.L_3 - .L_2)
	.align		4
.L_2:
        /*0010*/ 	.word	index@(_Z6matmulPdS_S_i)
        /*0014*/ 	.word	0x00000000


	//----- nvinfo : EIATTR_REGCOUNT
	.align		4
.L_3:
        /*0018*/ 	.byte	0x04, 0x2f
        /*001a*/ 	.short	(.L_5 - .L_4)
	.align		4
.L_4:
        /*001c*/ 	.word	index@(_Z8AddarrayPdS_S_i)
        /*0020*/ 	.word	0x0000000e


	//----- nvinfo : EIATTR_FRAME_SIZE
	.align		4
.L_5:
        /*0024*/ 	.byte	0x04, 0x11
        /*0026*/ 	.short	(.L_7 - .L_6)
	.align		4
.L_6:
        /*0028*/ 	.word	index@(_Z8AddarrayPdS_S_i)
        /*002c*/ 	.word	0x00000000


	//----- nvinfo : EIATTR_MIN_STACK_SIZE
	.align		4
.L_7:
        /*0030*/ 	.byte	0x04, 0x12
        /*0032*/ 	.short	(.L_9 - .L_8)
	.align		4
.L_8:
        /*0034*/ 	.word	index@(_Z8AddarrayPdS_S_i)
        /*0038*/ 	.word	0x00000000


	//----- nvinfo : EIATTR_MIN_STACK_SIZE
	.align		4
.L_9:
        /*003c*/ 	.byte	0x04, 0x12
        /*003e*/ 	.short	(.L_11 - .L_10)
	.align		4
.L_10:
        /*0040*/ 	.word	index@(_Z6matmulPdS_S_i)
        /*0044*/ 	.word	0x00000000
.L_11:


//--------------------- .nv.compat                --------------------------
	.section	.nv.compat,"",@"SHT_CUDA_COMPAT_INFO"
	.align	4
        /*0000*/ 	.byte	0x02, 0x09, 0x00, 0x00, 0x02, 0x02, 0x01, 0x00, 0x02, 0x05, 0x05, 0x00, 0x03, 0x07, 0x01, 0x01
        /*0010*/ 	.byte	0x02, 0x03, 0x00, 0x00, 0x02, 0x06, 0x01, 0x00, 0x04, 0x0b, 0x08, 0x00, 0x01, 0x00, 0x00, 0x00
        /*0020*/ 	.byte	0x00, 0x00, 0x00, 0x00


//--------------------- .nv.info._Z8AddarrayPdS_S_i --------------------------
	.section	.nv.info._Z8AddarrayPdS_S_i,"",@"SHT_CUDA_INFO"
	.sectionflags	@""
	.align	4


	//----- nvinfo : EIATTR_CUDA_API_VERSION
	.align		4
        /*0000*/ 	.byte	0x04, 0x37
        /*0002*/ 	.short	(.L_13 - .L_12)
.L_12:
        /*0004*/ 	.word	0x00000082


	//----- nvinfo : EIATTR_KPARAM_INFO
	.align		4
.L_13:
        /*0008*/ 	.byte	0x04, 0x17
        /*000a*/ 	.short	(.L_15 - .L_14)
.L_14:
        /*000c*/ 	.word	0x00000000
        /*0010*/ 	.short	0x0003
        /*0012*/ 	.short	0x0018
        /*0014*/ 	.byte	0x00, 0xf0, 0x11, 0x00


	//----- nvinfo : EIATTR_KPARAM_INFO
	.align		4
.L_15:
        /*0018*/ 	.byte	0x04, 0x17
        /*001a*/ 	.short	(.L_17 - .L_16)
.L_16:
        /*001c*/ 	.word	0x00000000
        /*0020*/ 	.short	0x0002
        /*0022*/ 	.short	0x0010
        /*0024*/ 	.byte	0x00, 0xf5, 0x21, 0x00


	//----- nvinfo : EIATTR_KPARAM_INFO
	.align		4
.L_17:
        /*0028*/ 	.byte	0x04, 0x17
        /*002a*/ 	.short	(.L_19 - .L_18)
.L_18:
        /*002c*/ 	.word	0x00000000
        /*0030*/ 	.short	0x0001
        /*0032*/ 	.short	0x0008
        /*0034*/ 	.byte	0x00, 0xf5, 0x21, 0x00


	//----- nvinfo : EIATTR_KPARAM_INFO
	.align		4
.L_19:
        /*0038*/ 	.byte	0x04, 0x17
        /*003a*/ 	.short	(.L_21 - .L_20)
.L_20:
        /*003c*/ 	.word	0x00000000
        /*0040*/ 	.short	0x0000
        /*0042*/ 	.short	0x0000
        /*0044*/ 	.byte	0x00, 0xf5, 0x21, 0x00


	//----- nvinfo : EIATTR_SPARSE_MMA_MASK
	.align		4
.L_21:
        /*0048*/ 	.byte	0x03, 0x50
        /*004a*/ 	.short	0x0000


	//----- nvinfo : EIATTR_MAXREG_COUNT
	.align		4
        /*004c*/ 	.byte	0x03, 0x1b
        /*004e*/ 	.short	0x00ff


	//----- nvinfo : EIATTR_MERCURY_ISA_VERSION
	.align		4
        /*0050*/ 	.byte	0x03, 0x5f
        /*0052*/ 	.short	0x0101


	//----- nvinfo : EIATTR_VRC_CTA_INIT_COUNT
	.align		4
        /*0054*/ 	.byte	0x02, 0x4a
	.zero		1
	.zero		1


	//----- nvinfo : EIATTR_EXIT_INSTR_OFFSETS
	.align		4
        /*0058*/ 	.byte	0x04, 0x1c
        /*005a*/ 	.short	(.L_23 - .L_22)


	//   ....[0]....
.L_22:
        /*005c*/ 	.word	0x00000100


	//----- nvinfo : EIATTR_CBANK_PARAM_SIZE
	.align		4
.L_23:
        /*0060*/ 	.byte	0x03, 0x19
        /*0062*/ 	.short	0x001c


	//----- nvinfo : EIATTR_PARAM_CBANK
	.align		4
        /*0064*/ 	.byte	0x04, 0x0a
        /*0066*/ 	.short	(.L_25 - .L_24)
	.align		4
.L_24:
        /*0068*/ 	.word	index@(.nv.constant0._Z8AddarrayPdS_S_i)
        /*006c*/ 	.short	0x0380
        /*006e*/ 	.short	0x001c


	//----- nvinfo : EIATTR_SW_WAR
	.align		4
.L_25:
        /*0070*/ 	.byte	0x04, 0x36
        /*0072*/ 	.short	(.L_27 - .L_26)
.L_26:
        /*0074*/ 	.word	0x00000008
.L_27:


//--------------------- .nv.info._Z6matmulPdS_S_i --------------------------
	.section	.nv.info._Z6matmulPdS_S_i,"",@"SHT_CUDA_INFO"
	.sectionflags	@""
	.align	4


	//----- nvinfo : EIATTR_CUDA_API_VERSION
	.align		4
        /*0000*/ 	.byte	0x04, 0x37
        /*0002*/ 	.short	(.L_29 - .L_28)
.L_28:
        /*0004*/ 	.word	0x00000082


	//----- nvinfo : EIATTR_KPARAM_INFO
	.align		4
.L_29:
        /*0008*/ 	.byte	0x04, 0x17
        /*000a*/ 	.short	(.L_31 - .L_30)
.L_30:
        /*000c*/ 	.word	0x00000000
        /*0010*/ 	.short	0x0003
        /*0012*/ 	.short	0x0018
        /*0014*/ 	.byte	0x00, 0xf0, 0x11, 0x00


	//----- nvinfo : EIATTR_KPARAM_INFO
	.align		4
.L_31:
        /*0018*/ 	.byte	0x04, 0x17
        /*001a*/ 	.short	(.L_33 - .L_32)
.L_32:
        /*001c*/ 	.word	0x00000000
        /*0020*/ 	.short	0x0002
        /*0022*/ 	.short	0x0010
        /*0024*/ 	.byte	0x00, 0xf5, 0x21, 0x00


	//----- nvinfo : EIATTR_KPARAM_INFO
	.align		4
.L_33:
        /*0028*/ 	.byte	0x04, 0x17
        /*002a*/ 	.short	(.L_35 - .L_34)
.L_34:
        /*002c*/ 	.word	0x00000000
        /*0030*/ 	.short	0x0001
        /*0032*/ 	.short	0x0008
        /*0034*/ 	.byte	0x00, 0xf5, 0x21, 0x00


	//----- nvinfo : EIATTR_KPARAM_INFO
	.align		4
.L_35:
        /*0038*/ 	.byte	0x04, 0x17
        /*003a*/ 	.short	(.L_37 - .L_36)
.L_36:
        /*003c*/ 	.word	0x00000000
        /*0040*/ 	.short	0x0000
        /*0042*/ 	.short	0x0000
        /*0044*/ 	.byte	0x00, 0xf5, 0x21, 0x00


	//----- nvinfo : EIATTR_SPARSE_MMA_MASK
	.align		4
.L_37:
        /*0048*/ 	.byte	0x03, 0x50
        /*004a*/ 	.short	0x0000


	//----- nvinfo : EIATTR_MAXREG_COUNT
	.align		4
        /*004c*/ 	.byte	0x03, 0x1b
        /*004e*/ 	.short	0x00ff


	//----- nvinfo : EIATTR_MERCURY_ISA_VERSION
	.align		4
        /*0050*/ 	.byte	0x03, 0x5f
        /*0052*/ 	.short	0x0101


	//----- nvinfo : EIATTR_VRC_CTA_INIT_COUNT
	.align		4
        /*0054*/ 	.byte	0x02, 0x4a
	.zero		1
	.zero		1


	//----- nvinfo : EIATTR_EXIT_INSTR_OFFSETS
	.align		4
        /*0058*/ 	.byte	0x04, 0x1c
        /*005a*/ 	.short	(.L_39 - .L_38)


	//   ....[0]....
.L_38:
        /*005c*/ 	.word	0x00000070


	//   ....[1]....
        /*0060*/ 	.word	0x00000130


	//----- nvinfo : EIATTR_CBANK_PARAM_SIZE
	.align		4
.L_39:
        /*0064*/ 	.byte	0x03, 0x19
        /*0066*/ 	.short	0x001c


	//----- nvinfo : EIATTR_PARAM_CBANK
	.align		4
        /*0068*/ 	.byte	0x04, 0x0a
        /*006a*/ 	.short	(.L_41 - .L_40)
	.align		4
.L_40:
        /*006c*/ 	.word	index@(.nv.constant0._Z6matmulPdS_S_i)
        /*0070*/ 	.short	0x0380
        /*0072*/ 	.short	0x001c


	//----- nvinfo : EIATTR_SW_WAR
	.align		4
.L_41:
        /*0074*/ 	.byte	0x04, 0x36
        /*0076*/ 	.short	(.L_43 - .L_42)
.L_42:
        /*0078*/ 	.word	0x00000008
.L_43:


//--------------------- .nv.callgraph             --------------------------
	.section	.nv.callgraph,"",@"SHT_CUDA_CALLGRAPH"
	.align	4
	.sectionentsize	8
	.align		4
        /*0000*/ 	.word	0x00000000
	.align		4
        /*0004*/ 	.word	0xffffffff
	.align		4
        /*0008*/ 	.word	0x00000000
	.align		4
        /*000c*/ 	.word	0xfffffffe
	.align		4
        /*0010*/ 	.word	0x00000000
	.align		4
        /*0014*/ 	.word	0xfffffffd
	.align		4
        /*0018*/ 	.word	0x00000000
	.align		4
        /*001c*/ 	.word	0xfffffffc


//--------------------- .text._Z8AddarrayPdS_S_i  --------------------------
	.section	.text._Z8AddarrayPdS_S_i,"ax",@progbits
	.align	128
        .global         _Z8AddarrayPdS_S_i
        .type           _Z8AddarrayPdS_S_i,@function
        .size           _Z8AddarrayPdS_S_i,(.L_x_2 - _Z8AddarrayPdS_S_i)
        .other          _Z8AddarrayPdS_S_i,@"STO_CUDA_ENTRY STV_DEFAULT"
_Z8AddarrayPdS_S_i:
.text._Z8AddarrayPdS_S_i:
[----:B------:R-:W-:Y:S01]  /*0000*/  LDC R1, c[0x0][0x37c] ;  /* 0x0000df00ff017b82 */ /* 0x000fe20000000800 */
[----:B------:R-:W0:Y:S07]  /*0010*/  S2R R11, SR_TID.X ;  /* 0x00000000000b7919 */ /* 0x000e2e0000002100 */
[----:B------:R-:W0:Y:S01]  /*0020*/  S2UR UR6, SR_CTAID.X ;  /* 0x00000000000679c3 */ /* 0x000e220000002500 */
[----:B------:R-:W1:Y:S07]  /*0030*/  LDCU.64 UR4, c[0x0][0x358] ;  /* 0x00006b00ff0477ac */ /* 0x000e6e0008000a00 */
[----:B------:R-:W0:Y:S08]  /*0040*/  LDC R0, c[0x0][0x360] ;  /* 0x0000d800ff007b82 */ /* 0x000e300000000800 */
[----:B------:R-:W2:Y:S08]  /*0050*/  LDC.64 R2, c[0x0][0x388] ;  /* 0x0000e200ff027b82 */ /* 0x000eb00000000a00 */
[----:B------:R-:W3:Y:S01]  /*0060*/  LDC.64 R4, c[0x0][0x380] ;  /* 0x0000e000ff047b82 */ /* 0x000ee20000000a00 */
[----:B0-----:R-:W-:-:S07]  /*0070*/  IMAD R11, R0, UR6, R11 ;  /* 0x00000006000b7c24 */ /* 0x001fce000f8e020b */
[----:B------:R-:W0:Y:S01]  /*0080*/  LDC.64 R8, c[0x0][0x390] ;  /* 0x0000e400ff087b82 */ /* 0x000e220000000a00 */
[----:B--2---:R-:W-:-:S06]  /*0090*/  IMAD.WIDE R2, R11, 0x8, R2 ;  /* 0x000000080b027825 */ /* 0x004fcc00078e0202 */
[----:B-1----:R-:W2:Y:S01]  /*00a0*/  LDG.E.64 R2, desc[UR4][R2.64] ;  /* 0x0000000402027981 */ /* 0x002ea2000c1e1b00 */
[----:B---3--:R-:W-:-:S06]  /*00b0*/  IMAD.WIDE R4, R11, 0x8, R4 ;  /* 0x000000080b047825 */ /* 0x008fcc00078e0204 */
[----:B------:R-:W2:Y:S01]  /*00c0*/  LDG.E.64 R4, desc[UR4][R4.64] ;  /* 0x0000000404047981 */ /* 0x000ea2000c1e1b00 */
[----:B0-----:R-:W-:Y:S01]  /*00d0*/  IMAD.WIDE R8, R11, 0x8, R8 ;  /* 0x000000080b087825 */ /* 0x001fe200078e0208 */
[----:B--2---:R-:W-:-:S07]  /*00e0*/  DADD R6, R2, R4 ;  /* 0x0000000002067229 */ /* 0x004fce0000000004 */
[----:B------:R-:W-:Y:S01]  /*00f0*/  STG.E.64 desc[UR4][R8.64], R6 ;  /* 0x0000000608007986 */ /* 0x000fe2000c101b04 */
[----:B------:R-:W-:Y:S05]  /*0100*/  EXIT ;  /* 0x000000000000794d */ /* 0x000fea0003800000 */
.L_x_0:
[----:B------:R-:W-:-:S00]  /*0110*/  BRA `(.L_x_0) ;  /* 0xfffffffc00fc7947 */ /* 0x000fc0000383ffff */
[----:B------:R-:W-:-:S00]  /*0120*/  NOP ;  /* 0x0000000000007918 */ /* 0x000fc00000000000 */
        /* <DEDUP_REMOVED lines=13> */
.L_x_2:


//--------------------- .text._Z6matmulPdS_S_i    --------------------------
	.section	.text._Z6matmulPdS_S_i,"ax",@progbits
	.align	128
        .global         _Z6matmulPdS_S_i
        .type           _Z6matmulPdS_S_i,@function
        .size           _Z6matmulPdS_S_i,(.L_x_3 - _Z6matmulPdS_S_i)
        .other          _Z6matmulPdS_S_i,@"STO_CUDA_ENTRY STV_DEFAULT"
_Z6matmulPdS_S_i:
.text._Z6matmulPdS_S_i:
[----:B------:R-:W-:Y:S01]  /*0000*/  LDC R1, c[0x0][0x37c] ;  /* 0x0000df00ff017b82 */ /* 0x000fe20000000800 */
[----:B------:R-:W0:Y:S07]  /*0010*/  S2R R11, SR_TID.X ;  /* 0x00000000000b7919 */ /* 0x000e2e0000002100 */
[----:B------:R-:W0:Y:S01]  /*0020*/  S2UR UR4, SR_CTAID.X ;  /* 0x00000000000479c3 */ /* 0x000e220000002500 */
[----:B------:R-:W1:Y:S07]  /*0030*/  LDCU UR5, c[0x0][0x398] ;  /* 0x00007300ff0577ac */ /* 0x000e6e0008000800 */
[----:B------:R-:W0:Y:S02]  /*0040*/  LDC R0, c[0x0][0x360] ;  /* 0x0000d800ff007b82 */ /* 0x000e240000000800 */
[----:B0-----:R-:W-:-:S05]  /*0050*/  IMAD R11, R0, UR4, R11 ;  /* 0x00000004000b7c24 */ /* 0x001fca000f8e020b */
[----:B-1----:R-:W-:-:S13]  /*0060*/  ISETP.GE.AND P0, PT, R11, UR5, PT ;  /* 0x000000050b007c0c */ /* 0x002fda000bf06270 */
[----:B------:R-:W-:Y:S05]  /*0070*/  @P0 EXIT ;  /* 0x000000000000094d */ /* 0x000fea0003800000 */
[----:B------:R-:W0:Y:S01]  /*0080*/  LDC.64 R2, c[0x0][0x380] ;  /* 0x0000e000ff027b82 */ /* 0x000e220000000a00 */
[----:B------:R-:W1:Y:S07]  /*0090*/  LDCU.64 UR4, c[0x0][0x358] ;  /* 0x00006b00ff0477ac */ /* 0x000e6e0008000a00 */
[----:B------:R-:W2:Y:S08]  /*00a0*/  LDC.64 R4, c[0x0][0x388] ;  /* 0x0000e200ff047b82 */ /* 0x000eb00000000a00 */
[----:B------:R-:W3:Y:S01]  /*00b0*/  LDC.64 R8, c[0x0][0x390] ;  /* 0x0000e400ff087b82 */ /* 0x000ee20000000a00 */
[----:B0-----:R-:W-:-:S06]  /*00c0*/  IMAD.WIDE R2, R11, 0x8, R2 ;  /* 0x000000080b027825 */ /* 0x001fcc00078e0202 */
[----:B-1----:R-:W4:Y:S01]  /*00d0*/  LDG.E.64 R2, desc[UR4][R2.64] ;  /* 0x0000000402027981 */ /* 0x002f22000c1e1b00 */
[----:B--2---:R-:W-:-:S06]  /*00e0*/  IMAD.WIDE R4, R11, 0x8, R4 ;  /* 0x000000080b047825 */ /* 0x004fcc00078e0204 */
[----:B------:R-:W4:Y:S01]  /*00f0*/  LDG.E.64 R4, desc[UR4][R4.64] ;  /* 0x0000000404047981 */ /* 0x000f22000c1e1b00 */
[----:B---3--:R-:W-:Y:S01]  /*0100*/  IMAD.WIDE R8, R11, 0x8, R8 ;  /* 0x000000080b087825 */ /* 0x008fe200078e0208 */
[----:B----4-:R-:W-:-:S07]  /*0110*/  DMUL R6, R2, R4 ;  /* 0x0000000402067228 */ /* 0x010fce0000000000 */
[----:B------:R-:W-:Y:S01]  /*0120*/  STG.E.64 desc[UR4][R8.64], R6 ;  /* 0x0000000608007986 */ /* 0x000fe2000c101b04 */
[----:B------:R-:W-:Y:S05]  /*0130*/  EXIT ;  /* 0x000000000000794d */ /* 0x000fea0003800000 */
.L_x_1:
        /* <DEDUP_REMOVED lines=12> */
.L_x_3:


//--------------------- .nv.shared.reserved.0     --------------------------
	.section	.nv.shared.reserved.0,"aw",@nobits
	.weak		__nv_reservedSMEM_offset_0_alias
	.size		__nv_reservedSMEM_offset_0_alias, 0, 64
	.other		__nv_reservedSMEM_offset_0_alias,@"STO_CUDA_RESERVED_SHARED STV_DEFAULT"
__nv_reservedSMEM_offset_0_alias:
	.zero		0
	.zero		64


//--------------------- .nv.constant0._Z8AddarrayPdS_S_i --------------------------
	.section	.nv.constant0._Z8AddarrayPdS_S_i,"a",@progbits
	.sectionflags	@""
	.align	4
.nv.constant0._Z8AddarrayPdS_S_i:
	.zero		924


//--------------------- .nv.constant0._Z6matmulPdS_S_i --------------------------
	.section	.nv.constant0._Z6matmulPdS_S_i,"a",@progbits
	.sectionflags	@""
	.align	4
.nv.constant0._Z6matmulPdS_S_i:
	.zero		924


//--------------------- SYMBOLS --------------------------

	.type		.nv.reservedSmem.offset0,@object
	.size		.nv.reservedSmem.offset0,0x4
